	.headerflags	@"EF_CUDA_TEXMODE_UNIFIED EF_CUDA_64BIT_ADDRESS EF_CUDA_ACCELERATORS EF_CUDA_SM90 EF_CUDA_VIRTUAL_SM(EF_CUDA_SM90)"
	.elftype	@"ET_EXEC"


//--------------------- .nv.info                  --------------------------
	.section	.nv.info,"",@"SHT_CUDA_INFO"
	.align	4


	//----- nvinfo : EIATTR_REGCOUNT
	.align		4
        /*0000*/ 	.byte	0x04, 0x2f
        /*0002*/ 	.short	(.L_1 - .L_0)
	.align		4
.L_0:
        /*0004*/ 	.word	index@(triton_poi_fused_clone_13)
        /*0008*/ 	.word	0x00000010


	//----- nvinfo : EIATTR_MIN_STACK_SIZE
	.align		4
.L_1:
        /*000c*/ 	.byte	0x04, 0x12
        /*000e*/ 	.short	(.L_3 - .L_2)
	.align		4
.L_2:
        /*0010*/ 	.word	index@(triton_poi_fused_clone_13)
        /*0014*/ 	.word	0x00000000


	//----- nvinfo : EIATTR_FRAME_SIZE
	.align		4
.L_3:
        /*0018*/ 	.byte	0x04, 0x11
        /*001a*/ 	.short	(.L_5 - .L_4)
	.align		4
.L_4:
        /*001c*/ 	.word	index@(triton_poi_fused_clone_13)
        /*0020*/ 	.word	0x00000000


	//----- nvinfo : EIATTR_MIN_STACK_SIZE
	.align		4
.L_5:
        /*0024*/ 	.byte	0x04, 0x12
        /*0026*/ 	.short	(.L_7 - .L_6)
	.align		4
.L_6:
        /*0028*/ 	.word	index@(triton_poi_fused_clone_13)
        /*002c*/ 	.word	0x00000000
.L_7:


//--------------------- .nv.info.triton_poi_fused_clone_13 --------------------------
	.section	.nv.info.triton_poi_fused_clone_13,"",@"SHT_CUDA_INFO"
	.sectionflags	@""
	.align	4


	//----- nvinfo : EIATTR_CUDA_API_VERSION
	.align		4
        /*0000*/ 	.byte	0x04, 0x37
        /*0002*/ 	.short	(.L_9 - .L_8)
.L_8:
        /*0004*/ 	.word	0x0000007c


	//----- nvinfo : EIATTR_KPARAM_INFO
	.align		4
.L_9:
        /*0008*/ 	.byte	0x04, 0x17
        /*000a*/ 	.short	(.L_11 - .L_10)
.L_10:
        /*000c*/ 	.word	0x00000000
        /*0010*/ 	.short	0x0003
        /*0012*/ 	.short	0x0018
        /*0014*/ 	.byte	0x00, 0xf0, 0x11, 0x00


	//----- nvinfo : EIATTR_KPARAM_INFO
	.align		4
.L_11:
        /*0018*/ 	.byte	0x04, 0x17
        /*001a*/ 	.short	(.L_13 - .L_12)
.L_12:
        /*001c*/ 	.word	0x00000000
        /*0020*/ 	.short	0x0002
        /*0022*/ 	.short	0x0010
        /*0024*/ 	.byte	0x00, 0xf4, 0x21, 0x00


	//----- nvinfo : EIATTR_KPARAM_INFO
	.align		4
.L_13:
        /*0028*/ 	.byte	0x04, 0x17
        /*002a*/ 	.short	(.L_15 - .L_14)
.L_14:
        /*002c*/ 	.word	0x00000000
        /*0030*/ 	.short	0x0001
        /*0032*/ 	.short	0x0008
        /*0034*/ 	.byte	0x00, 0xf4, 0x21, 0x00


	//----- nvinfo : EIATTR_KPARAM_INFO
	.align		4
.L_15:
        /*0038*/ 	.byte	0x04, 0x17
        /*003a*/ 	.short	(.L_17 - .L_16)
.L_16:
        /*003c*/ 	.word	0x00000000
        /*0040*/ 	.short	0x0000
        /*0042*/ 	.short	0x0000
        /*0044*/ 	.byte	0x00, 0xf4, 0x21, 0x00


	//----- nvinfo : EIATTR_SPARSE_MMA_MASK
	.align		4
.L_17:
        /*0048*/ 	.byte	0x03, 0x50
        /*004a*/ 	.short	0x0000


	//----- nvinfo : EIATTR_MAXREG_COUNT
	.align		4
        /*004c*/ 	.byte	0x03, 0x1b
        /*004e*/ 	.short	0x00ff


	//----- nvinfo : EIATTR_EXIT_INSTR_OFFSETS
	.align		4
        /*0050*/ 	.byte	0x04, 0x1c
        /*0052*/ 	.short	(.L_19 - .L_18)


	//   ....[0]....
.L_18:
        /*0054*/ 	.word	0x00000240


	//   ....[1]....
        /*0058*/ 	.word	0x00000260


	//----- nvinfo : EIATTR_REQNTID
	.align		4
.L_19:
        /*005c*/ 	.byte	0x04, 0x10
        /*005e*/ 	.short	(.L_21 - .L_20)
.L_20:
        /*0060*/ 	.word	0x00000080
        /*0064*/ 	.word	0x00000001
        /*0068*/ 	.word	0x00000001


	//----- nvinfo : EIATTR_CBANK_PARAM_SIZE
	.align		4
.L_21:
        /*006c*/ 	.byte	0x03, 0x19
        /*006e*/ 	.short	0x001c


	//----- nvinfo : EIATTR_PARAM_CBANK
	.align		4
        /*0070*/ 	.byte	0x04, 0x0a
        /*0072*/ 	.short	(.L_23 - .L_22)
	.align		4
.L_22:
        /*0074*/ 	.word	index@(.nv.constant0.triton_poi_fused_clone_13)
        /*0078*/ 	.short	0x0210
        /*007a*/ 	.short	0x001c


	//----- nvinfo : EIATTR_SW_WAR
	.align		4
.L_23:
        /*007c*/ 	.byte	0x04, 0x36
        /*007e*/ 	.short	(.L_25 - .L_24)
.L_24:
        /*0080*/ 	.word	0x00000008
.L_25:


//--------------------- .nv.callgraph             --------------------------
	.section	.nv.callgraph,"",@"SHT_CUDA_CALLGRAPH"
	.align	4
	.sectionentsize	8
	.align		4
        /*0000*/ 	.word	0x00000000
	.align		4
        /*0004*/ 	.word	0xffffffff
	.align		4
        /*0008*/ 	.word	0x00000000
	.align		4
        /*000c*/ 	.word	0xfffffffe
	.align		4
        /*0010*/ 	.word	0x00000000
	.align		4
        /*0014*/ 	.word	0xfffffffd
	.align		4
        /*0018*/ 	.word	0x00000000
	.align		4
        /*001c*/ 	.word	0xfffffffc


//--------------------- .text.triton_poi_fused_clone_13 --------------------------
	.section	.text.triton_poi_fused_clone_13,"ax",@progbits
	.align	128
        .global         triton_poi_fused_clone_13
        .type           triton_poi_fused_clone_13,@function
        .size           triton_poi_fused_clone_13,(.L_x_1 - triton_poi_fused_clone_13)
        .other          triton_poi_fused_clone_13,@"STO_CUDA_ENTRY STV_DEFAULT"
triton_poi_fused_clone_13:
.text.triton_poi_fused_clone_13:
[----:B------:R-:W0:Y:S02]  /*0000*/  LDC R1, c[0x0][0x28] ;  /* 0x00000a00ff017b82 */ /* 0x000e240000000800 */
[----:B------:R-:W1:Y:S01]  /*0010*/  S2R R0, SR_TID.X ;  /* 0x0000000000007919 */ /* 0x000e620000002100 */
[----:B------:R-:W2:Y:S01]  /*0020*/  LDC.64 R4, c[0x0][0x218] ;  /* 0x00008600ff047b82 */ /* 0x000ea20000000a00 */
[----:B------:R-:W-:Y:S01]  /*0030*/  ULDC.64 UR4, c[0x0][0x208] ;  /* 0x0000820000047ab9 */ /* 0x000fe20000000a00 */
[----:B------:R-:W3:Y:S01]  /*0040*/  S2R R3, SR_CTAID.X ;  /* 0x0000000000037919 */ /* 0x000ee20000002500 */
[----:B-1----:R-:W-:-:S05]  /*0050*/  IMAD.SHL.U32 R0, R0, 0x2, RZ ;  /* 0x0000000200007824 */ /* 0x002fca00078e00ff */
[----:B------:R-:W-:-:S05]  /*0060*/  LOP3.LUT R0, R0, 0xfe, RZ, 0xc0, !PT ;  /* 0x000000fe00007812 */ /* 0x000fca00078ec0ff */
[----:B---3--:R-:W-:-:S04]  /*0070*/  IMAD R0, R3, 0x100, R0 ;  /* 0x0000010003007824 */ /* 0x008fc800078e0200 */
[C---:B------:R-:W-:Y:S01]  /*0080*/  IMAD.HI R10, R0.reuse, 0x7f807f81, RZ ;  /* 0x7f807f81000a7827 */ /* 0x040fe200078e02ff */
[----:B------:R-:W-:Y:S02]  /*0090*/  SHF.R.S32.HI R3, RZ, 0x1f, R0 ;  /* 0x0000001fff037819 */ /* 0x000fe40000011400 */
[----:B------:R-:W-:Y:S02]  /*00a0*/  ISETP.GE.AND P0, PT, R0, 0x3030, PT ;  /* 0x000030300000780c */ /* 0x000fe40003f06270 */
[----:B------:R-:W-:Y:S02]  /*00b0*/  LEA.HI R6, R3, R0, RZ, 0x2 ;  /* 0x0000000003067211 */ /* 0x000fe400078f10ff */
[----:B------:R-:W1:Y:S01]  /*00c0*/  LDC.64 R2, c[0x0][0x210] ;  /* 0x00008400ff027b82 */ /* 0x000e620000000a00 */
[----:B------:R-:W-:Y:S02]  /*00d0*/  SHF.R.U32.HI R13, RZ, 0x1f, R10 ;  /* 0x0000001fff0d7819 */ /* 0x000fe4000001160a */
[----:B------:R-:W-:-:S02]  /*00e0*/  SHF.R.S32.HI R7, RZ, 0x2, R6 ;  /* 0x00000002ff077819 */ /* 0x000fc40000011406 */
[----:B------:R-:W-:Y:S02]  /*00f0*/  LOP3.LUT R9, R6, 0xfffffffc, RZ, 0xc0, !PT ;  /* 0xfffffffc06097812 */ /* 0x000fe400078ec0ff */
[----:B------:R-:W-:Y:S01]  /*0100*/  LEA.HI.SX32 R13, R10, R13, 0x15 ;  /* 0x0000000d0a0d7211 */ /* 0x000fe200078faaff */
[----:B------:R-:W-:Y:S01]  /*0110*/  IMAD.HI R8, R7, 0x7f807f81, RZ ;  /* 0x7f807f8107087827 */ /* 0x000fe200078e02ff */
[----:B------:R-:W-:-:S04]  /*0120*/  IADD3 R9, R0, -R9, RZ ;  /* 0x8000000900097210 */ /* 0x000fc80007ffe0ff */
[----:B------:R-:W-:Y:S02]  /*0130*/  SHF.R.U32.HI R11, RZ, 0x1f, R8 ;  /* 0x0000001fff0b7819 */ /* 0x000fe40000011608 */
[----:B------:R-:W-:Y:S02]  /*0140*/  LEA R9, R13, R9, 0x2 ;  /* 0x000000090d097211 */ /* 0x000fe400078e10ff */
[----:B------:R-:W-:Y:S02]  /*0150*/  LEA.HI.SX32 R8, R8, R11, 0x17 ;  /* 0x0000000b08087211 */ /* 0x000fe400078fbaff */
[----:B------:R-:W-:Y:S01]  /*0160*/  CS2R R10, SRZ ;  /* 0x00000000000a7805 */ /* 0x000fe2000001ff00 */
[----:B--2---:R-:W-:-:S04]  /*0170*/  IMAD.WIDE R4, R9, 0x4, R4 ;  /* 0x0000000409047825 */ /* 0x004fc800078e0204 */
[----:B------:R-:W-:Y:S01]  /*0180*/  IMAD R8, R8, -0x404, R7 ;  /* 0xfffffbfc08087824 */ /* 0x000fe200078e0207 */
[----:B------:R-:W2:Y:S03]  /*0190*/  @!P0 LDG.E.EL.64 R10, desc[UR4][R4.64] ;  /* 0x00000004040a8981 */ /* 0x000ea6000c2e1b00 */
[----:B------:R-:W-:Y:S01]  /*01a0*/  IMAD R7, R8, 0xc, R9 ;  /* 0x0000000c08077824 */ /* 0x000fe200078e0209 */
[----:B------:R-:W-:-:S03]  /*01b0*/  CS2R R8, SRZ ;  /* 0x0000000000087805 */ /* 0x000fc6000001ff00 */
[----:B-1----:R-:W-:Y:S02]  /*01c0*/  IMAD.WIDE R2, R7, 0x4, R2 ;  /* 0x0000000407027825 */ /* 0x002fe400078e0202 */
[----:B------:R-:W1:Y:S03]  /*01d0*/  LDC.64 R6, c[0x0][0x220] ;  /* 0x00008800ff067b82 */ /* 0x000e660000000a00 */
[----:B------:R-:W2:Y:S01]  /*01e0*/  @!P0 LDG.E.64 R8, desc[UR4][R2.64] ;  /* 0x0000000402088981 */ /* 0x000ea2000c1e1b00 */
[----:B------:R-:W-:-:S04]  /*01f0*/  IMAD R0, R13, -0x1010, R0 ;  /* 0xffffeff00d007824 */ /* 0x000fc800078e0200 */
[----:B------:R-:W-:-:S04]  /*0200*/  IMAD R13, R13, 0x1020, R0 ;  /* 0x000010200d0d7824 */ /* 0x000fc800078e0200 */
[----:B-1----:R-:W-:-:S04]  /*0210*/  IMAD.WIDE R6, R13, 0x4, R6 ;  /* 0x000000040d067825 */ /* 0x002fc800078e0206 */
[----:B--2---:R-:W-:Y:S01]  /*0220*/  FADD R8, R10, R8 ;  /* 0x000000080a087221 */ /* 0x004fe20000000000 */
[----:B------:R-:W-:Y:S01]  /*0230*/  FADD R9, R11, R9 ;  /* 0x000000090b097221 */ /* 0x000fe20000000000 */
[----:B------:R-:W-:Y:S06]  /*0240*/  @P0 EXIT ;  /* 0x000000000000094d */ /* 0x000fec0003800000 */
[----:B------:R-:W-:Y:S01]  /*0250*/  STG.E.64 desc[UR4][R6.64], R8 ;  /* 0x0000000806007986 */ /* 0x000fe2000c101b04 */
[----:B------:R-:W-:Y:S05]  /*0260*/  EXIT ;  /* 0x000000000000794d */ /* 0x000fea0003800000 */
.L_x_0:
[----:B------:R-:W-:-:S00]  /*0270*/  BRA `(.L_x_0) ;  /* 0xfffffffc00fc7947 */ /* 0x000fc0000383ffff */
[----:B------:R-:W-:-:S00]  /*0280*/  NOP ;  /* 0x0000000000007918 */ /* 0x000fc00000000000 */
[----:B------:R-:W-:-:S00]  /*0290*/  NOP ;  /* 0x0000000000007918 */ /* 0x000fc00000000000 */
[----:B------:R-:W-:-:S00]  /*02a0*/  NOP ;  /* 0x0000000000007918 */ /* 0x000fc00000000000 */
[----:B------:R-:W-:-:S00]  /*02b0*/  NOP ;  /* 0x0000000000007918 */ /* 0x000fc00000000000 */
[----:B------:R-:W-:-:S00]  /*02c0*/  NOP ;  /* 0x0000000000007918 */ /* 0x000fc00000000000 */
[----:B------:R-:W-:-:S00]  /*02d0*/  NOP ;  /* 0x0000000000007918 */ /* 0x000fc00000000000 */
[----:B------:R-:W-:-:S00]  /*02e0*/  NOP ;  /* 0x0000000000007918 */ /* 0x000fc00000000000 */
[----:B------:R-:W-:-:S00]  /*02f0*/  NOP ;  /* 0x0000000000007918 */ /* 0x000fc00000000000 */
.L_x_1:


//--------------------- .nv.constant0.triton_poi_fused_clone_13 --------------------------
	.section	.nv.constant0.triton_poi_fused_clone_13,"a",@progbits
	.sectionflags	@""
	.align	4
.nv.constant0.triton_poi_fused_clone_13:
	.zero		556
